//
// Generated by NVIDIA NVVM Compiler
//
// Compiler Build ID: CL-36424714
// Cuda compilation tools, release 13.0, V13.0.88
// Based on NVVM 20.0.0
//

.version 9.0
.target sm_100
.address_size 64

	// .globl	default_function_kernel

.visible .entry default_function_kernel(
	.param .u64 .ptr .align 1 default_function_kernel_param_0,
	.param .u64 .ptr .align 1 default_function_kernel_param_1,
	.param .u64 .ptr .align 1 default_function_kernel_param_2,
	.param .u64 .ptr .align 1 default_function_kernel_param_3
)
.maxntid 60
{
	.reg .pred 	%p<2>;
	.reg .b16 	%rs<6>;
	.reg .b32 	%r<8>;
	.reg .b32 	%f<5>;
	.reg .b64 	%rd<19>;

	ld.param.u64 	%rd1, [default_function_kernel_param_0];
	ld.param.u64 	%rd2, [default_function_kernel_param_1];
	ld.param.u64 	%rd3, [default_function_kernel_param_2];
	ld.param.u64 	%rd4, [default_function_kernel_param_3];
	cvta.to.global.u64 	%rd5, %rd2;
	cvta.to.global.u64 	%rd6, %rd3;
	cvta.to.global.u64 	%rd7, %rd1;
	cvta.to.global.u64 	%rd8, %rd4;
	mov.u32 	%r1, %ctaid.x;
	mov.u32 	%r2, %tid.x;
	mad.lo.s32 	%r3, %r1, 60, %r2;
	mul.wide.u32 	%rd9, %r3, 4;
	add.s64 	%rd10, %rd8, %rd9;
	ld.global.nc.f32 	%f1, [%rd10];
	mul.hi.u32 	%r4, %r1, 954437177;
	shr.u32 	%r5, %r4, 2;
	mul.lo.s32 	%r6, %r5, 18;
	sub.s32 	%r7, %r1, %r6;
	setp.gt.u32 	%p1, %r7, 8;
	selp.b64 	%rd11, 15, 0, %p1;
	cvt.u16.u32 	%rs1, %r2;
	mul.lo.s16 	%rs2, %rs1, 69;
	shr.u16 	%rs3, %rs2, 10;
	mul.lo.s16 	%rs4, %rs3, 15;
	sub.s16 	%rs5, %rs1, %rs4;
	cvt.u64.u16 	%rd12, %rs5;
	and.b64  	%rd13, %rd12, 255;
	add.s64 	%rd14, %rd11, %rd13;
	shl.b64 	%rd15, %rd14, 2;
	add.s64 	%rd16, %rd7, %rd15;
	ld.global.nc.f32 	%f2, [%rd16];
	add.s64 	%rd17, %rd6, %rd15;
	ld.global.nc.f32 	%f3, [%rd17];
	fma.rn.f32 	%f4, %f1, %f2, %f3;
	add.s64 	%rd18, %rd5, %rd9;
	st.global.f32 	[%rd18], %f4;
	ret;

}


// ===== COMPILED SASS (sm_100) =====

	.target	sm_100

	.elftype	@"ET_EXEC"


//--------------------- .note.nv.tkinfo           --------------------------
	.section	.note.nv.tkinfo,"",@"SHT_NOTE"
	.sectionflags	@"SHF_NOTE_NV_TKINFO"
	.tkinfo
        /*0018*/ 	.word	0x00000002
        /*0030*/ 	.string	""
        /*0030*/ 	.string	"ptxas"
        /*0030*/ 	.string	"Cuda compilation tools, release 13.0, V13.0.88"
        /*0030*/ 	.string	"Build cuda_13.0.r13.0/compiler.36424714_0"
        /*0030*/ 	.string	"-arch sm_100 -m 64 "



//--------------------- .note.nv.cuinfo           --------------------------
	.section	.note.nv.cuinfo,"",@"SHT_NOTE"
	.sectionflags	@"SHF_NOTE_NV_CUINFO"
        /*0018*/ 	.short	0x0002
        /*001a*/ 	.short	0x0064
        /*001c*/ 	.short	0x0082
	.zero		2


//--------------------- .nv.info                  --------------------------
	.section	.nv.info,"",@"SHT_CUDA_INFO"
	.align	4


	//----- nvinfo : EIATTR_REGCOUNT
	.align		4
        /*0000*/ 	.byte	0x04, 0x2f
        /*0002*/ 	.short	(.L_1 - .L_0)
	.align		4
.L_0:
        /*0004*/ 	.word	index@(default_function_kernel)
        /*0008*/ 	.word	0x0000000e


	//----- nvinfo : EIATTR_FRAME_SIZE
	.align		4
.L_1:
        /*000c*/ 	.byte	0x04, 0x11
        /*000e*/ 	.short	(.L_3 - .L_2)
	.align		4
.L_2:
        /*0010*/ 	.word	index@(default_function_kernel)
        /*0014*/ 	.word	0x00000000


	//----- nvinfo : EIATTR_MIN_STACK_SIZE
	.align		4
.L_3:
        /*0018*/ 	.byte	0x04, 0x12
        /*001a*/ 	.short	(.L_5 - .L_4)
	.align		4
.L_4:
        /*001c*/ 	.word	index@(default_function_kernel)
        /*0020*/ 	.word	0x00000000
.L_5:


//--------------------- .nv.compat                --------------------------
	.section	.nv.compat,"",@"SHT_CUDA_COMPAT_INFO"
	.align	4
        /*0000*/ 	.byte	0x02, 0x09, 0x00, 0x00, 0x02, 0x02, 0x01, 0x00, 0x02, 0x05, 0x05, 0x00, 0x03, 0x07, 0x01, 0x01
        /*0010*/ 	.byte	0x02, 0x03, 0x00, 0x00, 0x02, 0x06, 0x01, 0x00, 0x04, 0x0b, 0x08, 0x00, 0x09, 0x00, 0x00, 0x00
        /*0020*/ 	.byte	0x00, 0x00, 0x00, 0x00


//--------------------- .nv.info.default_function_kernel --------------------------
	.section	.nv.info.default_function_kernel,"",@"SHT_CUDA_INFO"
	.sectionflags	@""
	.align	4


	//----- nvinfo : EIATTR_CUDA_API_VERSION
	.align		4
        /*0000*/ 	.byte	0x04, 0x37
        /*0002*/ 	.short	(.L_7 - .L_6)
.L_6:
        /*0004*/ 	.word	0x00000082


	//----- nvinfo : EIATTR_KPARAM_INFO
	.align		4
.L_7:
        /*0008*/ 	.byte	0x04, 0x17
        /*000a*/ 	.short	(.L_9 - .L_8)
.L_8:
        /*000c*/ 	.word	0x00000000
        /*0010*/ 	.short	0x0003
        /*0012*/ 	.short	0x0018
        /*0014*/ 	.byte	0x00, 0xf5, 0x21, 0x00


	//----- nvinfo : EIATTR_KPARAM_INFO
	.align		4
.L_9:
        /*0018*/ 	.byte	0x04, 0x17
        /*001a*/ 	.short	(.L_11 - .L_10)
.L_10:
        /*001c*/ 	.word	0x00000000
        /*0020*/ 	.short	0x0002
        /*0022*/ 	.short	0x0010
        /*0024*/ 	.byte	0x00, 0xf5, 0x21, 0x00


	//----- nvinfo : EIATTR_KPARAM_INFO
	.align		4
.L_11:
        /*0028*/ 	.byte	0x04, 0x17
        /*002a*/ 	.short	(.L_13 - .L_12)
.L_12:
        /*002c*/ 	.word	0x00000000
        /*0030*/ 	.short	0x0001
        /*0032*/ 	.short	0x0008
        /*0034*/ 	.byte	0x00, 0xf5, 0x21, 0x00


	//----- nvinfo : EIATTR_KPARAM_INFO
	.align		4
.L_13:
        /*0038*/ 	.byte	0x04, 0x17
        /*003a*/ 	.short	(.L_15 - .L_14)
.L_14:
        /*003c*/ 	.word	0x00000000
        /*0040*/ 	.short	0x0000
        /*0042*/ 	.short	0x0000
        /*0044*/ 	.byte	0x00, 0xf5, 0x21, 0x00


	//----- nvinfo : EIATTR_SPARSE_MMA_MASK
	.align		4
.L_15:
        /*0048*/ 	.byte	0x03, 0x50
        /*004a*/ 	.short	0x0000


	//----- nvinfo : EIATTR_MAXREG_COUNT
	.align		4
        /*004c*/ 	.byte	0x03, 0x1b
        /*004e*/ 	.short	0x00ff


	//----- nvinfo : EIATTR_MERCURY_ISA_VERSION
	.align		4
        /*0050*/ 	.byte	0x03, 0x5f
        /*0052*/ 	.short	0x0101


	//----- nvinfo : EIATTR_VRC_CTA_INIT_COUNT
	.align		4
        /*0054*/ 	.byte	0x02, 0x4a
	.zero		1
	.zero		1


	//----- nvinfo : EIATTR_EXIT_INSTR_OFFSETS
	.align		4
        /*0058*/ 	.byte	0x04, 0x1c
        /*005a*/ 	.short	(.L_17 - .L_16)


	//   ....[0]....
.L_16:
        /*005c*/ 	.word	0x00000270


	//----- nvinfo : EIATTR_MAX_THREADS
	.align		4
.L_17:
        /*0060*/ 	.byte	0x04, 0x05
        /*0062*/ 	.short	(.L_19 - .L_18)
.L_18:
        /*0064*/ 	.word	0x0000003c
        /*0068*/ 	.word	0x00000001
        /*006c*/ 	.word	0x00000001


	//----- nvinfo : EIATTR_CBANK_PARAM_SIZE
	.align		4
.L_19:
        /*0070*/ 	.byte	0x03, 0x19
        /*0072*/ 	.short	0x0020


	//----- nvinfo : EIATTR_PARAM_CBANK
	.align		4
        /*0074*/ 	.byte	0x04, 0x0a
        /*0076*/ 	.short	(.L_21 - .L_20)
	.align		4
.L_20:
        /*0078*/ 	.word	index@(.nv.constant0.default_function_kernel)
        /*007c*/ 	.short	0x0380
        /*007e*/ 	.short	0x0020


	//----- nvinfo : EIATTR_SW_WAR
	.align		4
.L_21:
        /*0080*/ 	.byte	0x04, 0x36
        /*0082*/ 	.short	(.L_23 - .L_22)
.L_22:
        /*0084*/ 	.word	0x00000008
.L_23:


//--------------------- .nv.callgraph             --------------------------
	.section	.nv.callgraph,"",@"SHT_CUDA_CALLGRAPH"
	.align	4
	.sectionentsize	8
	.align		4
        /*0000*/ 	.word	0x00000000
	.align		4
        /*0004*/ 	.word	0xffffffff
	.align		4
        /*0008*/ 	.word	0x00000000
	.align		4
        /*000c*/ 	.word	0xfffffffe
	.align		4
        /*0010*/ 	.word	0x00000000
	.align		4
        /*0014*/ 	.word	0xfffffffd
	.align		4
        /*0018*/ 	.word	0x00000000
	.align		4
        /*001c*/ 	.word	0xfffffffc


//--------------------- .text.default_function_kernel --------------------------
	.section	.text.default_function_kernel,"ax",@progbits
	.align	128
        .global         default_function_kernel
        .type           default_function_kernel,@function
        .size           default_function_kernel,(.L_x_1 - default_function_kernel)
        .other          default_function_kernel,@"STO_CUDA_ENTRY STV_DEFAULT"
default_function_kernel:
.text.default_function_kernel:
[----:B------:R-:W-:Y:S01]  /*0000*/  LDC R1, c[0x0][0x37c] ;  /* 0x0000df00ff017b82 */ /* 0x000fe20000000800 */
[----:B------:R-:W0:Y:S01]  /*0010*/  S2R R5, SR_TID.X ;  /* 0x0000000000057919 */ /* 0x000e220000002100 */
[----:B------:R-:W1:Y:S01]  /*0020*/  LDCU.64 UR6, c[0x0][0x380] ;  /* 0x00007000ff0677ac */ /* 0x000e620008000a00 */
[----:B------:R-:W2:Y:S01]  /*0030*/  S2R R11, SR_CTAID.X ;  /* 0x00000000000b7919 */ /* 0x000ea20000002500 */
[----:B------:R-:W3:Y:S01]  /*0040*/  LDCU.64 UR8, c[0x0][0x390] ;  /* 0x00007200ff0877ac */ /* 0x000ee20008000a00 */
[----:B------:R-:W4:Y:S01]  /*0050*/  LDCU.64 UR4, c[0x0][0x358] ;  /* 0x00006b00ff0477ac */ /* 0x000f220008000a00 */
[----:B0-----:R-:W-:-:S05]  /*0060*/  PRMT R0, R5, 0x9910, RZ ;  /* 0x0000991005007816 */ /* 0x001fca00000000ff */
[----:B------:R-:W-:-:S05]  /*0070*/  IMAD R0, R0, 0x45, RZ ;  /* 0x0000004500007824 */ /* 0x000fca00078e02ff */
[----:B------:R-:W-:-:S04]  /*0080*/  LOP3.LUT R0, R0, 0xffff, RZ, 0xc0, !PT ;  /* 0x0000ffff00007812 */ /* 0x000fc800078ec0ff */
[----:B------:R-:W-:-:S04]  /*0090*/  SHF.R.U32.HI R0, RZ, 0xa, R0 ;  /* 0x0000000aff007819 */ /* 0x000fc80000011600 */
[----:B------:R-:W-:Y:S01]  /*00a0*/  PRMT R2, R0, 0x9910, RZ ;  /* 0x0000991000027816 */ /* 0x000fe200000000ff */
[----:B--2---:R-:W-:-:S04]  /*00b0*/  IMAD.HI.U32 R0, R11, 0x38e38e39, RZ ;  /* 0x38e38e390b007827 */ /* 0x004fc800078e00ff */
[----:B------:R-:W-:Y:S01]  /*00c0*/  IMAD R2, R2, 0xf, RZ ;  /* 0x0000000f02027824 */ /* 0x000fe200078e02ff */
[----:B------:R-:W-:-:S03]  /*00d0*/  SHF.R.U32.HI R0, RZ, 0x2, R0 ;  /* 0x00000002ff007819 */ /* 0x000fc60000011600 */
[----:B------:R-:W-:Y:S02]  /*00e0*/  IMAD.MOV R4, RZ, RZ, -R2 ;  /* 0x000000ffff047224 */ /* 0x000fe400078e0a02 */
[----:B------:R-:W-:Y:S01]  /*00f0*/  IMAD R0, R0, -0x12, R11 ;  /* 0xffffffee00007824 */ /* 0x000fe200078e020b */
[----:B------:R-:W0:Y:S01]  /*0100*/  LDC.64 R2, c[0x0][0x398] ;  /* 0x0000e600ff027b82 */ /* 0x000e220000000a00 */
[----:B------:R-:W-:Y:S01]  /*0110*/  IMAD R11, R11, 0x3c, R5 ;  /* 0x0000003c0b0b7824 */ /* 0x000fe200078e0205 */
[----:B------:R-:W-:Y:S02]  /*0120*/  PRMT R4, R4, 0x7710, RZ ;  /* 0x0000771004047816 */ /* 0x000fe400000000ff */
[----:B------:R-:W-:-:S03]  /*0130*/  ISETP.GT.U32.AND P0, PT, R0, 0x8, PT ;  /* 0x000000080000780c */ /* 0x000fc60003f04070 */
[----:B------:R-:W-:Y:S01]  /*0140*/  IMAD.IADD R0, R4, 0x1, R5 ;  /* 0x0000000104007824 */ /* 0x000fe200078e0205 */
[----:B------:R-:W-:Y:S01]  /*0150*/  SEL R7, RZ, 0xf, !P0 ;  /* 0x0000000fff077807 */ /* 0x000fe20004000000 */
[----:B------:R-:W2:Y:S03]  /*0160*/  LDC.64 R4, c[0x0][0x388] ;  /* 0x0000e200ff047b82 */ /* 0x000ea60000000a00 */
[----:B------:R-:W-:-:S04]  /*0170*/  LOP3.LUT R0, R0, 0xff, RZ, 0xc0, !PT ;  /* 0x000000ff00007812 */ /* 0x000fc800078ec0ff */
[----:B------:R-:W-:-:S05]  /*0180*/  IADD3 R0, P0, PT, R0, R7, RZ ;  /* 0x0000000700007210 */ /* 0x000fca0007f1e0ff */
[----:B------:R-:W-:Y:S02]  /*0190*/  IMAD.SHL.U32 R8, R0, 0x4, RZ ;  /* 0x0000000400087824 */ /* 0x000fe400078e00ff */
[----:B------:R-:W-:Y:S02]  /*01a0*/  IMAD.X R7, RZ, RZ, RZ, P0 ;  /* 0x000000ffff077224 */ /* 0x000fe400000e06ff */
[----:B0-----:R-:W-:Y:S01]  /*01b0*/  IMAD.WIDE.U32 R2, R11, 0x4, R2 ;  /* 0x000000040b027825 */ /* 0x001fe200078e0002 */
[----:B-1----:R-:W-:Y:S02]  /*01c0*/  IADD3 R6, P0, PT, R8, UR6, RZ ;  /* 0x0000000608067c10 */ /* 0x002fe4000ff1e0ff */
[----:B------:R-:W-:Y:S02]  /*01d0*/  SHF.L.U64.HI R0, R0, 0x2, R7 ;  /* 0x0000000200007819 */ /* 0x000fe40000010207 */
[----:B---3--:R-:W-:Y:S01]  /*01e0*/  IADD3 R8, P1, PT, R8, UR8, RZ ;  /* 0x0000000808087c10 */ /* 0x008fe2000ff3e0ff */
[----:B----4-:R-:W3:Y:S01]  /*01f0*/  LDG.E.CONSTANT R2, desc[UR4][R2.64] ;  /* 0x0000000402027981 */ /* 0x010ee2000c1e9900 */
[----:B------:R-:W-:-:S02]  /*0200*/  IADD3.X R7, PT, PT, R0, UR7, RZ, P0, !PT ;  /* 0x0000000700077c10 */ /* 0x000fc400087fe4ff */
[----:B------:R-:W-:-:S04]  /*0210*/  IADD3.X R9, PT, PT, R0, UR9, RZ, P1, !PT ;  /* 0x0000000900097c10 */ /* 0x000fc80008ffe4ff */
[----:B------:R-:W3:Y:S04]  /*0220*/  LDG.E.CONSTANT R7, desc[UR4][R6.64] ;  /* 0x0000000406077981 */ /* 0x000ee8000c1e9900 */
[----:B------:R-:W3:Y:S01]  /*0230*/  LDG.E.CONSTANT R9, desc[UR4][R8.64] ;  /* 0x0000000408097981 */ /* 0x000ee2000c1e9900 */
[----:B--2---:R-:W-:-:S04]  /*0240*/  IMAD.WIDE.U32 R4, R11, 0x4, R4 ;  /* 0x000000040b047825 */ /* 0x004fc800078e0004 */
[----:B---3--:R-:W-:-:S05]  /*0250*/  FFMA R11, R2, R7, R9 ;  /* 0x00000007020b7223 */ /* 0x008fca0000000009 */
[----:B------:R-:W-:Y:S01]  /*0260*/  STG.E desc[UR4][R4.64], R11 ;  /* 0x0000000b04007986 */ /* 0x000fe2000c101904 */
[----:B------:R-:W-:Y:S05]  /*0270*/  EXIT ;  /* 0x000000000000794d */ /* 0x000fea0003800000 */
.L_x_0:
[----:B------:R-:W-:-:S00]  /*0280*/  BRA `(.L_x_0) ;  /* 0xfffffffc00fc7947 */ /* 0x000fc0000383ffff */
[----:B------:R-:W-:-:S00]  /*0290*/  NOP ;  /* 0x0000000000007918 */ /* 0x000fc00000000000 */
        /* <DEDUP_REMOVED lines=14> */
.L_x_1:


//--------------------- .nv.shared.reserved.0     --------------------------
	.section	.nv.shared.reserved.0,"aw",@nobits
	.weak		__nv_reservedSMEM_offset_0_alias
	.size		__nv_reservedSMEM_offset_0_alias, 0, 64
	.other		__nv_reservedSMEM_offset_0_alias,@"STO_CUDA_RESERVED_SHARED STV_DEFAULT"
__nv_reservedSMEM_offset_0_alias:
	.zero		0
	.zero		64


//--------------------- .nv.constant0.default_function_kernel --------------------------
	.section	.nv.constant0.default_function_kernel,"a",@progbits
	.sectionflags	@""
	.align	4
.nv.constant0.default_function_kernel:
	.zero		928


//--------------------- SYMBOLS --------------------------

	.type		.nv.reservedSmem.offset0,@object
	.size		.nv.reservedSmem.offset0,0x4
